	.headerflags	@"EF_CUDA_TEXMODE_UNIFIED EF_CUDA_64BIT_ADDRESS EF_CUDA_SM86 EF_CUDA_VIRTUAL_SM(EF_CUDA_SM86)"
	.elftype	@"ET_EXEC"


//--------------------- .nv.info                  --------------------------
	.section	.nv.info,"",@"SHT_CUDA_INFO"
	.align	4


	//----- nvinfo : EIATTR_REGCOUNT
	.align		4
        /*0000*/ 	.byte	0x04, 0x2f
        /*0002*/ 	.short	(.L_3 - .L_2)
	.align		4
.L_2:
        /*0004*/ 	.word	index@(l2norm_fwd_kernel)
        /*0008*/ 	.word	0x00000024


	//----- nvinfo : EIATTR_MAX_STACK_SIZE
	.align		4
.L_3:
        /*000c*/ 	.byte	0x04, 0x23
        /*000e*/ 	.short	(.L_5 - .L_4)
	.align		4
.L_4:
        /*0010*/ 	.word	index@(l2norm_fwd_kernel)
        /*0014*/ 	.word	0x00000000


	//----- nvinfo : EIATTR_MIN_STACK_SIZE
	.align		4
.L_5:
        /*0018*/ 	.byte	0x04, 0x12
        /*001a*/ 	.short	(.L_7 - .L_6)
	.align		4
.L_6:
        /*001c*/ 	.word	index@(l2norm_fwd_kernel)
        /*0020*/ 	.word	0x00000000


	//----- nvinfo : EIATTR_FRAME_SIZE
	.align		4
.L_7:
        /*0024*/ 	.byte	0x04, 0x11
        /*0026*/ 	.short	(.L_9 - .L_8)
	.align		4
.L_8:
        /*0028*/ 	.word	index@(l2norm_fwd_kernel)
        /*002c*/ 	.word	0x00000000
.L_9:


//--------------------- .nv.info.l2norm_fwd_kernel --------------------------
	.section	.nv.info.l2norm_fwd_kernel,"",@"SHT_CUDA_INFO"
	.align	4


	//----- nvinfo : EIATTR_CUDA_API_VERSION
	.align		4
        /*0000*/ 	.byte	0x04, 0x37
        /*0002*/ 	.short	(.L_11 - .L_10)
.L_10:
        /*0004*/ 	.word	0x0000007b


	//----- nvinfo : EIATTR_SW2861232_WAR
	.align		4
.L_11:
        /*0008*/ 	.byte	0x01, 0x35
	.zero		2


	//----- nvinfo : EIATTR_PARAM_CBANK
	.align		4
        /*000c*/ 	.byte	0x04, 0x0a
        /*000e*/ 	.short	(.L_13 - .L_12)
	.align		4
.L_12:
        /*0010*/ 	.word	index@(.nv.constant0.l2norm_fwd_kernel)
        /*0014*/ 	.short	0x0160
        /*0016*/ 	.short	0x001c


	//----- nvinfo : EIATTR_CBANK_PARAM_SIZE
	.align		4
.L_13:
        /*0018*/ 	.byte	0x03, 0x19
        /*001a*/ 	.short	0x001c


	//----- nvinfo : EIATTR_KPARAM_INFO
	.align		4
        /*001c*/ 	.byte	0x04, 0x17
        /*001e*/ 	.short	(.L_15 - .L_14)
.L_14:
        /*0020*/ 	.word	0x00000000
        /*0024*/ 	.short	0x0003
        /*0026*/ 	.short	0x0018
        /*0028*/ 	.byte	0x00, 0xf0, 0x11, 0x00


	//----- nvinfo : EIATTR_KPARAM_INFO
	.align		4
.L_15:
        /*002c*/ 	.byte	0x04, 0x17
        /*002e*/ 	.short	(.L_17 - .L_16)
.L_16:
        /*0030*/ 	.word	0x00000000
        /*0034*/ 	.short	0x0002
        /*0036*/ 	.short	0x0010
        /*0038*/ 	.byte	0x00, 0xf0, 0x21, 0x00


	//----- nvinfo : EIATTR_KPARAM_INFO
	.align		4
.L_17:
        /*003c*/ 	.byte	0x04, 0x17
        /*003e*/ 	.short	(.L_19 - .L_18)
.L_18:
        /*0040*/ 	.word	0x00000000
        /*0044*/ 	.short	0x0001
        /*0046*/ 	.short	0x0008
        /*0048*/ 	.byte	0x00, 0xf0, 0x21, 0x00


	//----- nvinfo : EIATTR_KPARAM_INFO
	.align		4
.L_19:
        /*004c*/ 	.byte	0x04, 0x17
        /*004e*/ 	.short	(.L_21 - .L_20)
.L_20:
        /*0050*/ 	.word	0x00000000
        /*0054*/ 	.short	0x0000
        /*0056*/ 	.short	0x0000
        /*0058*/ 	.byte	0x00, 0xf0, 0x21, 0x00


	//----- nvinfo : EIATTR_MAXREG_COUNT
	.align		4
.L_21:
        /*005c*/ 	.byte	0x03, 0x1b
        /*005e*/ 	.short	0x0080


	//----- nvinfo : EIATTR_COOP_GROUP_MASK_REGIDS
	.align		4
        /*0060*/ 	.byte	0x04, 0x29
        /*0062*/ 	.short	(.L_23 - .L_22)


	//   ....[0]....
.L_22:
        /*0064*/ 	.word	0xffffffff


	//   ....[1]....
        /*0068*/ 	.word	0xffffffff


	//   ....[2]....
        /*006c*/ 	.word	0xffffffff


	//   ....[3]....
        /*0070*/ 	.word	0xffffffff


	//   ....[4]....
        /*0074*/ 	.word	0xffffffff


	//   ....[5]....
        /*0078*/ 	.word	0xffffffff


	//   ....[6]....
        /*007c*/ 	.word	0xffffffff


	//   ....[7]....
        /*0080*/ 	.word	0xffffffff


	//----- nvinfo : EIATTR_COOP_GROUP_INSTR_OFFSETS
	.align		4
.L_23:
        /*0084*/ 	.byte	0x04, 0x28
        /*0086*/ 	.short	(.L_25 - .L_24)


	//   ....[0]....
.L_24:
        /*0088*/ 	.word	0x00000440


	//   ....[1]....
        /*008c*/ 	.word	0x00000450


	//   ....[2]....
        /*0090*/ 	.word	0x00000490


	//   ....[3]....
        /*0094*/ 	.word	0x000004a0


	//   ....[4]....
        /*0098*/ 	.word	0x000004d0


	//   ....[5]....
        /*009c*/ 	.word	0x000004e0


	//   ....[6]....
        /*00a0*/ 	.word	0x00000510


	//   ....[7]....
        /*00a4*/ 	.word	0x00000520


	//----- nvinfo : EIATTR_EXIT_INSTR_OFFSETS
	.align		4
.L_25:
        /*00a8*/ 	.byte	0x04, 0x1c
        /*00aa*/ 	.short	(.L_27 - .L_26)


	//   ....[0]....
.L_26:
        /*00ac*/ 	.word	0x000008d0


	//   ....[1]....
        /*00b0*/ 	.word	0x00000930


	//----- nvinfo : EIATTR_MAX_THREADS
	.align		4
.L_27:
        /*00b4*/ 	.byte	0x04, 0x05
        /*00b6*/ 	.short	(.L_29 - .L_28)
.L_28:
        /*00b8*/ 	.word	0x00000200
        /*00bc*/ 	.word	0x00000001
        /*00c0*/ 	.word	0x00000001
.L_29:


//--------------------- .nv.rel.action            --------------------------
	.section	.nv.rel.action,"",@"SHT_CUDA_RELOCINFO"
	.align	8
	.sectionentsize	8
        /*0000*/ 	.byte	0x73, 0x00, 0x00, 0x00, 0x00, 0x00, 0x00, 0x00, 0x00, 0x00, 0x00, 0x11, 0x25, 0x00, 0x05, 0x36


//--------------------- .nv.constant0.l2norm_fwd_kernel --------------------------
	.section	.nv.constant0.l2norm_fwd_kernel,"a",@progbits
	.align	4
.nv.constant0.l2norm_fwd_kernel:
	.zero		380


//--------------------- .text.l2norm_fwd_kernel   --------------------------
	.section	.text.l2norm_fwd_kernel,"ax",@progbits
	.sectionflags	@"SHF_BARRIERS=1"
	.sectioninfo	@"SHI_REGISTERS=36"
	.align	128
        .global         l2norm_fwd_kernel
        .type           l2norm_fwd_kernel,@function
        .size           l2norm_fwd_kernel,(.L_x_1 - l2norm_fwd_kernel)
        .other          l2norm_fwd_kernel,@"STO_CUDA_ENTRY STV_DEFAULT"
l2norm_fwd_kernel:
.text.l2norm_fwd_kernel:
[----:B------:R-:W-:-:S02]  /*0000*/  MOV R1, c[0x0][0x28] ;  /* 0x00000a0000017a02 */ /* 0x000fc40000000f00 */
[----:B------:R-:W0:Y:S01]  /*0010*/  S2R R0, SR_TID.X ;  /* 0x0000000000007919 */ /* 0x000e220000002100 */
[----:B------:R-:W-:Y:S01]  /*0020*/  CS2R R10, SRZ ;  /* 0x00000000000a7805 */ /* 0x000fe2000001ff00 */
[----:B------:R-:W-:Y:S02]  /*0030*/  ULDC.64 UR4, c[0x0][0x118] ;  /* 0x0000460000047ab9 */ /* 0x000fe40000000a00 */
[----:B------:R-:W1:Y:S01]  /*0040*/  S2R R13, SR_CTAID.X ;  /* 0x00000000000d7919 */ /* 0x000e620000002500 */
[----:B0-----:R-:W-:Y:S02]  /*0050*/  SHF.R.U32.HI R18, RZ, 0x4, R0 ;  /* 0x00000004ff127819 */ /* 0x001fe40000011600 */
[----:B------:R-:W-:Y:S02]  /*0060*/  SHF.L.U32 R2, R0, 0x3, RZ ;  /* 0x0000000300027819 */ /* 0x000fe400000006ff */
[----:B-1----:R-:W-:Y:S02]  /*0070*/  SHF.L.U32 R13, R13, 0x6, RZ ;  /* 0x000000060d0d7819 */ /* 0x002fe400000006ff */
[----:B------:R-:W-:-:S02]  /*0080*/  SGXT.U32 R18, R18, 0x5 ;  /* 0x000000051212781a */ /* 0x000fc40000000000 */
[----:B------:R-:W-:Y:S02]  /*0090*/  LOP3.LUT R4, R2, 0x78, RZ, 0xc0, !PT ;  /* 0x0000007802047812 */ /* 0x000fe400078ec0ff */
[C---:B------:R-:W-:Y:S02]  /*00a0*/  LOP3.LUT R9, R13.reuse, R18, RZ, 0xfc, !PT ;  /* 0x000000120d097212 */ /* 0x040fe400078efcff */
[----:B------:R-:W-:Y:S01]  /*00b0*/  LOP3.LUT R7, R13, 0x20, R18, 0xfe, !PT ;  /* 0x000000200d077812 */ /* 0x000fe200078efe12 */
[----:B------:R-:W-:Y:S01]  /*00c0*/  IMAD.WIDE.U32 R4, R4, 0x2, RZ ;  /* 0x0000000204047825 */ /* 0x000fe200078e00ff */
[----:B------:R-:W-:Y:S02]  /*00d0*/  SHF.R.S32.HI R2, RZ, 0x1f, R13 ;  /* 0x0000001fff027819 */ /* 0x000fe4000001140d */
[C---:B------:R-:W-:Y:S02]  /*00e0*/  ISETP.GE.U32.AND P1, PT, R9.reuse, 0xf70, PT ;  /* 0x00000f700900780c */ /* 0x040fe40003f26070 */
[----:B------:R-:W-:-:S02]  /*00f0*/  SHF.L.U32 R15, R9, 0x8, RZ ;  /* 0x00000008090f7819 */ /* 0x000fc400000006ff */
[C---:B------:R-:W-:Y:S02]  /*0100*/  ISETP.GE.U32.AND P0, PT, R7.reuse, 0xf70, PT ;  /* 0x00000f700700780c */ /* 0x040fe40003f06070 */
[----:B------:R-:W-:Y:S02]  /*0110*/  SHF.L.U32 R3, R7, 0x8, RZ ;  /* 0x0000000807037819 */ /* 0x000fe400000006ff */
[--C-:B------:R-:W-:Y:S02]  /*0120*/  SHF.L.U64.HI R9, R9, 0x8, R2.reuse ;  /* 0x0000000809097819 */ /* 0x100fe40000010202 */
[----:B------:R-:W-:Y:S02]  /*0130*/  LOP3.LUT R15, R15, R4, RZ, 0xfc, !PT ;  /* 0x000000040f0f7212 */ /* 0x000fe400078efcff */
[----:B------:R-:W-:Y:S02]  /*0140*/  ISETP.GE.U32.AND.EX P1, PT, R2, RZ, PT, P1 ;  /* 0x000000ff0200720c */ /* 0x000fe40003f26110 */
[----:B------:R-:W-:-:S02]  /*0150*/  SHF.L.U64.HI R7, R7, 0x8, R2 ;  /* 0x0000000807077819 */ /* 0x000fc40000010202 */
[----:B------:R-:W-:Y:S02]  /*0160*/  LOP3.LUT R3, R3, R4, RZ, 0xfc, !PT ;  /* 0x0000000403037212 */ /* 0x000fe400078efcff */
[----:B------:R-:W-:Y:S02]  /*0170*/  ISETP.GE.U32.AND.EX P0, PT, R2, RZ, PT, P0 ;  /* 0x000000ff0200720c */ /* 0x000fe40003f06100 */
[-C--:B------:R-:W-:Y:S02]  /*0180*/  LOP3.LUT R12, R9, R5.reuse, RZ, 0xfc, !PT ;  /* 0x00000005090c7212 */ /* 0x080fe400078efcff */
[----:B------:R-:W-:Y:S01]  /*0190*/  IADD3 R22, P2, R15, c[0x0][0x160], RZ ;  /* 0x000058000f167a10 */ /* 0x000fe20007f5e0ff */
[----:B------:R-:W-:Y:S01]  /*01a0*/  CS2R R8, SRZ ;  /* 0x0000000000087805 */ /* 0x000fe2000001ff00 */
[----:B------:R-:W-:Y:S02]  /*01b0*/  LOP3.LUT R14, R7, R5, RZ, 0xfc, !PT ;  /* 0x00000005070e7212 */ /* 0x000fe400078efcff */
[----:B------:R-:W-:Y:S01]  /*01c0*/  IADD3 R24, P3, R3, c[0x0][0x160], RZ ;  /* 0x0000580003187a10 */ /* 0x000fe20007f7e0ff */
[----:B------:R-:W-:Y:S01]  /*01d0*/  CS2R R4, SRZ ;  /* 0x0000000000047805 */ /* 0x000fe2000001ff00 */
[----:B------:R-:W-:Y:S01]  /*01e0*/  CS2R R6, SRZ ;  /* 0x0000000000067805 */ /* 0x000fe2000001ff00 */
[----:B------:R-:W-:-:S02]  /*01f0*/  IADD3.X R23, R12, c[0x0][0x164], RZ, P2, !PT ;  /* 0x000059000c177a10 */ /* 0x000fc400017fe4ff */
[----:B------:R-:W-:-:S03]  /*0200*/  IADD3.X R25, R14, c[0x0][0x164], RZ, P3, !PT ;  /* 0x000059000e197a10 */ /* 0x000fc60001ffe4ff */
[----:B------:R-:W2:Y:S04]  /*0210*/  @!P1 LDG.E.128 R4, [R22.64] ;  /* 0x0000000416049981 */ /* 0x000ea8000c1e1d00 */
[----:B------:R-:W3:Y:S01]  /*0220*/  @!P0 LDG.E.128 R8, [R24.64] ;  /* 0x0000000418088981 */ /* 0x000ee2000c1e1d00 */
[----:B------:R-:W-:Y:S01]  /*0230*/  LOP3.LUT R13, R13, 0x3f, R0, 0xf8, !PT ;  /* 0x0000003f0d0d7812 */ /* 0x000fe200078ef800 */
[--C-:B--2---:R-:W-:Y:S02]  /*0240*/  HADD2.F32 R17, -RZ, R4.reuse.H1_H1 ;  /* 0x30000004ff117230 */ /* 0x104fe40000004100 */
[----:B------:R-:W-:Y:S02]  /*0250*/  HADD2.F32 R20, -RZ, R4.H0_H0 ;  /* 0x20000004ff147230 */ /* 0x000fe40000004100 */
[--C-:B---3--:R-:W-:Y:S01]  /*0260*/  HADD2.F32 R16, -RZ, R8.reuse.H1_H1 ;  /* 0x30000008ff107230 */ /* 0x108fe20000004100 */
[----:B------:R-:W-:Y:S01]  /*0270*/  FMUL R21, R17, R17 ;  /* 0x0000001111157220 */ /* 0x000fe20000400000 */
[----:B------:R-:W-:-:S02]  /*0280*/  HADD2.F32 R8, -RZ, R8.H0_H0 ;  /* 0x20000008ff087230 */ /* 0x000fc40000004100 */
[----:B------:R-:W-:Y:S01]  /*0290*/  HADD2.F32 R19, -RZ, R5.H0_H0 ;  /* 0x20000005ff137230 */ /* 0x000fe20000004100 */
[----:B------:R-:W-:Y:S01]  /*02a0*/  FMUL R27, R16, R16 ;  /* 0x00000010101b7220 */ /* 0x000fe20000400000 */
[----:B------:R-:W-:Y:S01]  /*02b0*/  FFMA R26, R20, R20, R21 ;  /* 0x00000014141a7223 */ /* 0x000fe20000000015 */
[----:B------:R-:W-:Y:S02]  /*02c0*/  HADD2.F32 R4, -RZ, R9.H0_H0 ;  /* 0x20000009ff047230 */ /* 0x000fe40000004100 */
[----:B------:R-:W-:Y:S01]  /*02d0*/  FFMA R27, R8, R8, R27 ;  /* 0x00000008081b7223 */ /* 0x000fe2000000001b */
[----:B------:R-:W-:Y:S01]  /*02e0*/  HADD2.F32 R5, -RZ, R5.H1_H1 ;  /* 0x30000005ff057230 */ /* 0x000fe20000004100 */
[----:B------:R-:W-:Y:S01]  /*02f0*/  FFMA R26, R19, R19, R26 ;  /* 0x00000013131a7223 */ /* 0x000fe2000000001a */
[----:B------:R-:W-:Y:S01]  /*0300*/  HADD2.F32 R9, -RZ, R9.H1_H1 ;  /* 0x30000009ff097230 */ /* 0x000fe20000004100 */
[----:B------:R-:W-:Y:S01]  /*0310*/  FFMA R24, R4, R4, R27 ;  /* 0x0000000404187223 */ /* 0x000fe2000000001b */
[--C-:B------:R-:W-:Y:S01]  /*0320*/  HADD2.F32 R21, -RZ, R6.reuse.H0_H0 ;  /* 0x20000006ff157230 */ /* 0x100fe20000004100 */
[----:B------:R-:W-:Y:S01]  /*0330*/  FFMA R26, R5, R5, R26 ;  /* 0x00000005051a7223 */ /* 0x000fe2000000001a */
[----:B------:R-:W-:Y:S01]  /*0340*/  HADD2.F32 R22, -RZ, R6.H1_H1 ;  /* 0x30000006ff167230 */ /* 0x000fe20000004100 */
[----:B------:R-:W-:Y:S01]  /*0350*/  FFMA R27, R9, R9, R24 ;  /* 0x00000009091b7223 */ /* 0x000fe20000000018 */
[--C-:B------:R-:W-:Y:S01]  /*0360*/  HADD2.F32 R6, -RZ, R10.reuse.H0_H0 ;  /* 0x2000000aff067230 */ /* 0x100fe20000004100 */
[----:B------:R-:W-:Y:S01]  /*0370*/  FFMA R25, R21, R21, R26 ;  /* 0x0000001515197223 */ /* 0x000fe2000000001a */
[----:B------:R-:W-:-:S02]  /*0380*/  HADD2.F32 R10, -RZ, R10.H1_H1 ;  /* 0x3000000aff0a7230 */ /* 0x000fc40000004100 */
[--C-:B------:R-:W-:Y:S01]  /*0390*/  HADD2.F32 R23, -RZ, R7.reuse.H0_H0 ;  /* 0x20000007ff177230 */ /* 0x100fe20000004100 */
[----:B------:R-:W-:Y:S01]  /*03a0*/  FFMA R27, R6, R6, R27 ;  /* 0x00000006061b7223 */ /* 0x000fe2000000001b */
[----:B------:R-:W-:Y:S01]  /*03b0*/  HADD2.F32 R24, -RZ, R7.H1_H1 ;  /* 0x30000007ff187230 */ /* 0x000fe20000004100 */
[----:B------:R-:W-:Y:S01]  /*03c0*/  FFMA R26, R22, R22, R25 ;  /* 0x00000016161a7223 */ /* 0x000fe20000000019 */
[--C-:B------:R-:W-:Y:S01]  /*03d0*/  HADD2.F32 R7, -RZ, R11.reuse.H0_H0 ;  /* 0x2000000bff077230 */ /* 0x100fe20000004100 */
[----:B------:R-:W-:Y:S01]  /*03e0*/  FFMA R28, R10, R10, R27 ;  /* 0x0000000a0a1c7223 */ /* 0x000fe2000000001b */
[----:B------:R-:W-:Y:S01]  /*03f0*/  HADD2.F32 R11, -RZ, R11.H1_H1 ;  /* 0x3000000bff0b7230 */ /* 0x000fe20000004100 */
[----:B------:R-:W-:Y:S02]  /*0400*/  FFMA R25, R23, R23, R26 ;  /* 0x0000001717197223 */ /* 0x000fe4000000001a */
[----:B------:R-:W-:Y:S02]  /*0410*/  FFMA R28, R7, R7, R28 ;  /* 0x00000007071c7223 */ /* 0x000fe4000000001c */
[----:B------:R-:W-:-:S02]  /*0420*/  FFMA R25, R24, R24, R25 ;  /* 0x0000001818197223 */ /* 0x000fc40000000019 */
[----:B------:R-:W-:-:S03]  /*0430*/  FFMA R28, R11, R11, R28 ;  /* 0x0000000b0b1c7223 */ /* 0x000fc6000000001c */
[----:B------:R-:W0:Y:S04]  /*0440*/  SHFL.BFLY PT, R26, R25, 0x8, 0x1f ;  /* 0x0d001f00191a7f89 */ /* 0x000e2800000e0000 */
[----:B------:R-:W1:Y:S01]  /*0450*/  SHFL.BFLY PT, R27, R28, 0x8, 0x1f ;  /* 0x0d001f001c1b7f89 */ /* 0x000e6200000e0000 */
[----:B0-----:R-:W-:Y:S01]  /*0460*/  FADD R26, R25, R26 ;  /* 0x0000001a191a7221 */ /* 0x001fe20000000000 */
[----:B-1----:R-:W-:Y:S01]  /*0470*/  FADD R29, R28, R27 ;  /* 0x0000001b1c1d7221 */ /* 0x002fe20000000000 */
[----:B------:R-:W-:-:S03]  /*0480*/  MOV R28, 0x3e800000 ;  /* 0x3e800000001c7802 */ /* 0x000fc60000000f00 */
[----:B------:R-:W0:Y:S04]  /*0490*/  SHFL.BFLY PT, R27, R26, 0x4, 0x1f ;  /* 0x0c801f001a1b7f89 */ /* 0x000e2800000e0000 */
[----:B------:R-:W1:Y:S01]  /*04a0*/  SHFL.BFLY PT, R30, R29, 0x4, 0x1f ;  /* 0x0c801f001d1e7f89 */ /* 0x000e6200000e0000 */
[----:B0-----:R-:W-:Y:S01]  /*04b0*/  FADD R27, R26, R27 ;  /* 0x0000001b1a1b7221 */ /* 0x001fe20000000000 */
[----:B-1----:R-:W-:-:S04]  /*04c0*/  FADD R31, R29, R30 ;  /* 0x0000001e1d1f7221 */ /* 0x002fc80000000000 */
[----:B------:R-:W0:Y:S04]  /*04d0*/  SHFL.BFLY PT, R30, R27, 0x2, 0x1f ;  /* 0x0c401f001b1e7f89 */ /* 0x000e2800000e0000 */
[----:B------:R-:W1:Y:S01]  /*04e0*/  SHFL.BFLY PT, R32, R31, 0x2, 0x1f ;  /* 0x0c401f001f207f89 */ /* 0x000e6200000e0000 */
[----:B0-----:R-:W-:Y:S01]  /*04f0*/  FADD R30, R27, R30 ;  /* 0x0000001e1b1e7221 */ /* 0x001fe20000000000 */
[----:B-1----:R-:W-:-:S04]  /*0500*/  FADD R32, R31, R32 ;  /* 0x000000201f207221 */ /* 0x002fc80000000000 */
[----:B------:R-:W0:Y:S04]  /*0510*/  SHFL.BFLY PT, R25, R30, 0x1, 0x1f ;  /* 0x0c201f001e197f89 */ /* 0x000e2800000e0000 */
[----:B------:R-:W1:Y:S01]  /*0520*/  SHFL.BFLY PT, R33, R32, 0x1, 0x1f ;  /* 0x0c201f0020217f89 */ /* 0x000e6200000e0000 */
[----:B0-----:R-:W-:Y:S01]  /*0530*/  FADD R25, R30, R25 ;  /* 0x000000191e197221 */ /* 0x001fe20000000000 */
[----:B-1----:R-:W-:-:S03]  /*0540*/  FADD R33, R32, R33 ;  /* 0x0000002120217221 */ /* 0x002fc60000000000 */
[----:B------:R-:W-:Y:S01]  /*0550*/  FADD R25, R25, c[0x0][0x178] ;  /* 0x00005e0019197621 */ /* 0x000fe20000000000 */
[----:B------:R-:W-:-:S03]  /*0560*/  FADD R33, R33, c[0x0][0x178] ;  /* 0x00005e0021217621 */ /* 0x000fc60000000000 */
[----:B------:R-:W0:Y:S08]  /*0570*/  MUFU.SQRT R26, R25 ;  /* 0x00000019001a7308 */ /* 0x000e300000002000 */
[----:B------:R-:W1:Y:S01]  /*0580*/  MUFU.SQRT R27, R33 ;  /* 0x00000021001b7308 */ /* 0x000e620000002000 */
[C---:B0-----:R-:W-:Y:S02]  /*0590*/  FSETP.GT.AND P2, PT, R26.reuse, 8.50705917302346158658e+37, PT ;  /* 0x7e8000001a00780b */ /* 0x041fe40003f44000 */
[----:B------:R-:W-:-:S02]  /*05a0*/  FSETP.GEU.AND P4, PT, R26, 1.175494350822287508e-38, PT ;  /* 0x008000001a00780b */ /* 0x000fc40003f8e000 */
[C---:B------:R-:W-:Y:S02]  /*05b0*/  FSEL R25, R28.reuse, 1, P2 ;  /* 0x3f8000001c197808 */ /* 0x040fe40001000000 */
[C---:B-1----:R-:W-:Y:S02]  /*05c0*/  FSETP.GT.AND P3, PT, R27.reuse, 8.50705917302346158658e+37, PT ;  /* 0x7e8000001b00780b */ /* 0x042fe40003f64000 */
[----:B------:R-:W-:Y:S02]  /*05d0*/  FSETP.GEU.AND P5, PT, R27, 1.175494350822287508e-38, PT ;  /* 0x008000001b00780b */ /* 0x000fe40003fae000 */
[----:B------:R-:W-:-:S03]  /*05e0*/  FSEL R28, R28, 1, P3 ;  /* 0x3f8000001c1c7808 */ /* 0x000fc60001800000 */
[----:B------:R-:W-:Y:S02]  /*05f0*/  @P2 FMUL R26, R26, 0.25 ;  /* 0x3e8000001a1a2820 */ /* 0x000fe40000400000 */
[----:B------:R-:W-:Y:S02]  /*0600*/  @!P4 FMUL R25, R25, 16777216 ;  /* 0x4b8000001919c820 */ /* 0x000fe40000400000 */
[----:B------:R-:W-:Y:S02]  /*0610*/  @!P4 FMUL R26, R26, 16777216 ;  /* 0x4b8000001a1ac820 */ /* 0x000fe40000400000 */
[----:B------:R-:W-:Y:S01]  /*0620*/  @P3 FMUL R27, R27, 0.25 ;  /* 0x3e8000001b1b3820 */ /* 0x000fe20000400000 */
[----:B------:R-:W-:-:S03]  /*0630*/  ISETP.LT.U32.AND P3, PT, R13, 0xf70, PT ;  /* 0x00000f700d00780c */ /* 0x000fc60003f61070 */
[----:B------:R-:W0:Y:S01]  /*0640*/  MUFU.RCP R26, R26 ;  /* 0x0000001a001a7308 */ /* 0x000e220000001000 */
[----:B------:R-:W-:Y:S01]  /*0650*/  @!P5 FMUL R28, R28, 16777216 ;  /* 0x4b8000001c1cd820 */ /* 0x000fe20000400000 */
[----:B------:R-:W-:-:S06]  /*0660*/  @!P5 FMUL R27, R27, 16777216 ;  /* 0x4b8000001b1bd820 */ /* 0x000fcc0000400000 */
[----:B------:R-:W1:Y:S01]  /*0670*/  MUFU.RCP R27, R27 ;  /* 0x0000001b001b7308 */ /* 0x000e620000001000 */
[----:B0-----:R-:W-:-:S04]  /*0680*/  FMUL R32, R26, R25 ;  /* 0x000000191a207220 */ /* 0x001fc80000400000 */
[-C--:B------:R-:W-:Y:S01]  /*0690*/  FMUL R20, R20, R32.reuse ;  /* 0x0000002014147220 */ /* 0x080fe20000400000 */
[-C--:B------:R-:W-:Y:S01]  /*06a0*/  FMUL R17, R17, R32.reuse ;  /* 0x0000002011117220 */ /* 0x080fe20000400000 */
[-C--:B------:R-:W-:Y:S01]  /*06b0*/  FMUL R19, R19, R32.reuse ;  /* 0x0000002013137220 */ /* 0x080fe20000400000 */
[----:B------:R-:W-:Y:S01]  /*06c0*/  FMUL R26, R5, R32 ;  /* 0x00000020051a7220 */ /* 0x000fe20000400000 */
[----:B-1----:R-:W-:Y:S01]  /*06d0*/  FMUL R25, R27, R28 ;  /* 0x0000001c1b197220 */ /* 0x002fe20000400000 */
[-C--:B------:R-:W-:Y:S01]  /*06e0*/  FMUL R21, R21, R32.reuse ;  /* 0x0000002015157220 */ /* 0x080fe20000400000 */
[-C--:B------:R-:W-:Y:S01]  /*06f0*/  FMUL R22, R22, R32.reuse ;  /* 0x0000002016167220 */ /* 0x080fe20000400000 */
[-C--:B------:R-:W-:Y:S01]  /*0700*/  FMUL R23, R23, R32.reuse ;  /* 0x0000002017177220 */ /* 0x080fe20000400000 */
[-C--:B------:R-:W-:Y:S01]  /*0710*/  FMUL R27, R16, R25.reuse ;  /* 0x00000019101b7220 */ /* 0x080fe20000400000 */
[-C--:B------:R-:W-:Y:S01]  /*0720*/  FMUL R16, R4, R25.reuse ;  /* 0x0000001904107220 */ /* 0x080fe20000400000 */
[-C--:B------:R-:W-:Y:S01]  /*0730*/  FMUL R9, R9, R25.reuse ;  /* 0x0000001909097220 */ /* 0x080fe20000400000 */
[----:B------:R-:W-:Y:S01]  /*0740*/  FMUL R24, R24, R32 ;  /* 0x0000002018187220 */ /* 0x000fe20000400000 */
[-C--:B------:R-:W-:Y:S01]  /*0750*/  FMUL R28, R6, R25.reuse ;  /* 0x00000019061c7220 */ /* 0x080fe20000400000 */
[-C--:B------:R-:W-:Y:S01]  /*0760*/  FMUL R30, R7, R25.reuse ;  /* 0x00000019071e7220 */ /* 0x080fe20000400000 */
[----:B------:R-:W-:Y:S01]  /*0770*/  F2FP.PACK_AB R4, R17, R20 ;  /* 0x000000141104723e */ /* 0x000fe200000000ff */
[----:B------:R-:W-:Y:S01]  /*0780*/  STS [R18.X4], R32 ;  /* 0x0000002012007388 */ /* 0x000fe20000004800 */
[----:B------:R-:W-:Y:S01]  /*0790*/  F2FP.PACK_AB R9, R9, R16 ;  /* 0x000000100909723e */ /* 0x000fe200000000ff */
[----:B------:R-:W-:Y:S01]  /*07a0*/  FMUL R8, R8, R25 ;  /* 0x0000001908087220 */ /* 0x000fe20000400000 */
[----:B------:R-:W-:Y:S01]  /*07b0*/  IADD3 R16, P2, R15, c[0x0][0x168], RZ ;  /* 0x00005a000f107a10 */ /* 0x000fe20007f5e0ff */
[----:B------:R0:W-:Y:S01]  /*07c0*/  STS [R18.X4+0x80], R25 ;  /* 0x0000801912007388 */ /* 0x0001e20000004800 */
[----:B------:R-:W-:Y:S01]  /*07d0*/  F2FP.PACK_AB R5, R26, R19 ;  /* 0x000000131a05723e */ /* 0x000fe200000000ff */
[----:B------:R-:W-:Y:S01]  /*07e0*/  FMUL R29, R10, R25 ;  /* 0x000000190a1d7220 */ /* 0x000fe20000400000 */
[----:B------:R-:W-:Y:S01]  /*07f0*/  F2FP.PACK_AB R6, R22, R21 ;  /* 0x000000151606723e */ /* 0x000fe200000000ff */
[----:B------:R-:W-:Y:S01]  /*0800*/  FMUL R11, R11, R25 ;  /* 0x000000190b0b7220 */ /* 0x000fe20000400000 */
[----:B------:R-:W-:-:S02]  /*0810*/  F2FP.PACK_AB R7, R24, R23 ;  /* 0x000000171807723e */ /* 0x000fc400000000ff */
[----:B------:R-:W-:Y:S02]  /*0820*/  IADD3.X R17, R12, c[0x0][0x16c], RZ, P2, !PT ;  /* 0x00005b000c117a10 */ /* 0x000fe400017fe4ff */
[----:B------:R-:W-:Y:S02]  /*0830*/  LOP3.LUT P2, RZ, R0, 0x1c0, RZ, 0xc0, !PT ;  /* 0x000001c000ff7812 */ /* 0x000fe4000784c0ff */
[----:B0-----:R-:W-:Y:S01]  /*0840*/  IADD3 R18, P4, R3, c[0x0][0x168], RZ ;  /* 0x00005a0003127a10 */ /* 0x001fe20007f9e0ff */
[----:B------:R-:W-:Y:S01]  /*0850*/  @!P1 STG.E.128 [R16.64], R4 ;  /* 0x0000000410009986 */ /* 0x000fe2000c101d04 */
[----:B------:R-:W-:Y:S02]  /*0860*/  ISETP.LT.U32.AND.EX P1, PT, R2, RZ, !P2, P3 ;  /* 0x000000ff0200720c */ /* 0x000fe40005721130 */
[----:B------:R-:W-:Y:S02]  /*0870*/  F2FP.PACK_AB R8, R27, R8 ;  /* 0x000000081b08723e */ /* 0x000fe400000000ff */
[----:B------:R-:W-:-:S02]  /*0880*/  F2FP.PACK_AB R10, R29, R28 ;  /* 0x0000001c1d0a723e */ /* 0x000fc400000000ff */
[----:B------:R-:W-:Y:S02]  /*0890*/  IADD3.X R19, R14, c[0x0][0x16c], RZ, P4, !PT ;  /* 0x00005b000e137a10 */ /* 0x000fe400027fe4ff */
[----:B------:R-:W-:-:S05]  /*08a0*/  F2FP.PACK_AB R11, R11, R30 ;  /* 0x0000001e0b0b723e */ /* 0x000fca00000000ff */
[----:B------:R-:W-:Y:S04]  /*08b0*/  @!P0 STG.E.128 [R18.64], R8 ;  /* 0x0000000812008986 */ /* 0x000fe8000c101d04 */
[----:B------:R-:W-:Y:S06]  /*08c0*/  BAR.SYNC 0x0 ;  /* 0x0000000000007b1d */ /* 0x000fec0000000000 */
[----:B------:R-:W-:Y:S05]  /*08d0*/  @!P1 EXIT ;  /* 0x000000000000994d */ /* 0x000fea0003800000 */
[----:B------:R-:W-:Y:S02]  /*08e0*/  LOP3.LUT R0, R0, 0x3f, RZ, 0xc0, !PT ;  /* 0x0000003f00007812 */ /* 0x000fe400078ec0ff */
[----:B------:R-:W-:-:S03]  /*08f0*/  LEA R4, P0, R13, c[0x0][0x170], 0x2 ;  /* 0x00005c000d047a11 */ /* 0x000fc600078010ff */
[----:B------:R-:W0:Y:S01]  /*0900*/  LDS R3, [R0.X4] ;  /* 0x0000000000037984 */ /* 0x000e220000004800 */
[----:B------:R-:W-:-:S05]  /*0910*/  LEA.HI.X R5, R13, c[0x0][0x174], R2, 0x2, P0 ;  /* 0x00005d000d057a11 */ /* 0x000fca00000f1402 */
[----:B0-----:R-:W-:Y:S01]  /*0920*/  STG.E [R4.64], R3 ;  /* 0x0000000304007986 */ /* 0x001fe2000c101904 */
[----:B------:R-:W-:Y:S05]  /*0930*/  EXIT ;  /* 0x000000000000794d */ /* 0x000fea0003800000 */
.L_x_0:
[----:B------:R-:W-:-:S00]  /*0940*/  BRA `(.L_x_0) ;  /* 0xfffffff000007947 */ /* 0x000fc0000383ffff */
[----:B------:R-:W-:-:S00]  /*0950*/  NOP ;  /* 0x0000000000007918 */ /* 0x000fc00000000000 */
        /* <DEDUP_REMOVED lines=10> */
.L_x_1:


//--------------------- .nv.global.init           --------------------------
	.section	.nv.global.init,"aw",@progbits
.nv.global.init:
	.type		_$_str,@object
	.size		_$_str,(_$_str_$_2 - _$_str)
_$_str:
        /*0000*/ 	.byte	0x5f, 0x5f, 0x43, 0x55, 0x44, 0x41, 0x5f, 0x46, 0x54, 0x5a, 0x00
	.type		_$_str_$_2,@object
	.size		_$_str_$_2,(.L_1 - _$_str_$_2)
_$_str_$_2:
        /*000b*/ 	.byte	0x5f, 0x5f, 0x43, 0x55, 0x44, 0x41, 0x5f, 0x50, 0x52, 0x45, 0x43, 0x5f, 0x53, 0x51, 0x52, 0x54
        /*001b*/ 	.byte	0x00
.L_1:


//--------------------- .nv.shared.l2norm_fwd_kernel --------------------------
	.section	.nv.shared.l2norm_fwd_kernel,"aw",@nobits
	.align	16
